//
// Generated by NVIDIA NVVM Compiler
//
// Compiler Build ID: CL-36424714
// Cuda compilation tools, release 13.0, V13.0.88
// Based on NVVM 20.0.0
//

.version 9.0
.target sm_100
.address_size 64

	// .globl	test5

.visible .entry test5(
	.param .u64 .ptr .align 1 test5_param_0,
	.param .u64 .ptr .align 1 test5_param_1
)
{
	.reg .b32 	%r<7>;
	.reg .b64 	%rd<5>;

	ld.param.u64 	%rd1, [test5_param_0];
	cvta.to.global.u64 	%rd2, %rd1;
	mov.u32 	%r1, %ctaid.x;
	mov.u32 	%r2, %ntid.x;
	mov.u32 	%r3, %tid.x;
	mad.lo.s32 	%r4, %r1, %r2, %r3;
	mul.wide.s32 	%rd3, %r4, 4;
	add.s64 	%rd4, %rd2, %rd3;
	ld.global.u32 	%r5, [%rd4];
	add.s32 	%r6, %r5, 3;
	st.global.u32 	[%rd4], %r6;
	ret;

}


// ===== COMPILED SASS (sm_100) =====

	.target	sm_100

	.elftype	@"ET_EXEC"


//--------------------- .note.nv.tkinfo           --------------------------
	.section	.note.nv.tkinfo,"",@"SHT_NOTE"
	.sectionflags	@"SHF_NOTE_NV_TKINFO"
	.tkinfo
        /*0018*/ 	.word	0x00000002
        /*0030*/ 	.string	""
        /*0030*/ 	.string	"ptxas"
        /*0030*/ 	.string	"Cuda compilation tools, release 13.0, V13.0.88"
        /*0030*/ 	.string	"Build cuda_13.0.r13.0/compiler.36424714_0"
        /*0030*/ 	.string	"-arch sm_100 -m 64 "



//--------------------- .note.nv.cuinfo           --------------------------
	.section	.note.nv.cuinfo,"",@"SHT_NOTE"
	.sectionflags	@"SHF_NOTE_NV_CUINFO"
        /*0018*/ 	.short	0x0002
        /*001a*/ 	.short	0x0064
        /*001c*/ 	.short	0x0082
	.zero		2


//--------------------- .nv.info                  --------------------------
	.section	.nv.info,"",@"SHT_CUDA_INFO"
	.align	4


	//----- nvinfo : EIATTR_REGCOUNT
	.align		4
        /*0000*/ 	.byte	0x04, 0x2f
        /*0002*/ 	.short	(.L_1 - .L_0)
	.align		4
.L_0:
        /*0004*/ 	.word	index@(test5)
        /*0008*/ 	.word	0x00000008


	//----- nvinfo : EIATTR_FRAME_SIZE
	.align		4
.L_1:
        /*000c*/ 	.byte	0x04, 0x11
        /*000e*/ 	.short	(.L_3 - .L_2)
	.align		4
.L_2:
        /*0010*/ 	.word	index@(test5)
        /*0014*/ 	.word	0x00000000


	//----- nvinfo : EIATTR_MIN_STACK_SIZE
	.align		4
.L_3:
        /*0018*/ 	.byte	0x04, 0x12
        /*001a*/ 	.short	(.L_5 - .L_4)
	.align		4
.L_4:
        /*001c*/ 	.word	index@(test5)
        /*0020*/ 	.word	0x00000000
.L_5:


//--------------------- .nv.compat                --------------------------
	.section	.nv.compat,"",@"SHT_CUDA_COMPAT_INFO"
	.align	4
        /*0000*/ 	.byte	0x02, 0x09, 0x00, 0x00, 0x02, 0x02, 0x01, 0x00, 0x02, 0x05, 0x05, 0x00, 0x03, 0x07, 0x01, 0x01
        /*0010*/ 	.byte	0x02, 0x03, 0x00, 0x00, 0x02, 0x06, 0x01, 0x00, 0x04, 0x0b, 0x08, 0x00, 0x09, 0x00, 0x00, 0x00
        /*0020*/ 	.byte	0x00, 0x00, 0x00, 0x00


//--------------------- .nv.info.test5            --------------------------
	.section	.nv.info.test5,"",@"SHT_CUDA_INFO"
	.sectionflags	@""
	.align	4


	//----- nvinfo : EIATTR_CUDA_API_VERSION
	.align		4
        /*0000*/ 	.byte	0x04, 0x37
        /*0002*/ 	.short	(.L_7 - .L_6)
.L_6:
        /*0004*/ 	.word	0x00000082


	//----- nvinfo : EIATTR_KPARAM_INFO
	.align		4
.L_7:
        /*0008*/ 	.byte	0x04, 0x17
        /*000a*/ 	.short	(.L_9 - .L_8)
.L_8:
        /*000c*/ 	.word	0x00000000
        /*0010*/ 	.short	0x0001
        /*0012*/ 	.short	0x0008
        /*0014*/ 	.byte	0x00, 0xf5, 0x21, 0x00


	//----- nvinfo : EIATTR_KPARAM_INFO
	.align		4
.L_9:
        /*0018*/ 	.byte	0x04, 0x17
        /*001a*/ 	.short	(.L_11 - .L_10)
.L_10:
        /*001c*/ 	.word	0x00000000
        /*0020*/ 	.short	0x0000
        /*0022*/ 	.short	0x0000
        /*0024*/ 	.byte	0x00, 0xf5, 0x21, 0x00


	//----- nvinfo : EIATTR_SPARSE_MMA_MASK
	.align		4
.L_11:
        /*0028*/ 	.byte	0x03, 0x50
        /*002a*/ 	.short	0x0000


	//----- nvinfo : EIATTR_MAXREG_COUNT
	.align		4
        /*002c*/ 	.byte	0x03, 0x1b
        /*002e*/ 	.short	0x00ff


	//----- nvinfo : EIATTR_MERCURY_ISA_VERSION
	.align		4
        /*0030*/ 	.byte	0x03, 0x5f
        /*0032*/ 	.short	0x0101


	//----- nvinfo : EIATTR_VRC_CTA_INIT_COUNT
	.align		4
        /*0034*/ 	.byte	0x02, 0x4a
	.zero		1
	.zero		1


	//----- nvinfo : EIATTR_EXIT_INSTR_OFFSETS
	.align		4
        /*0038*/ 	.byte	0x04, 0x1c
        /*003a*/ 	.short	(.L_13 - .L_12)


	//   ....[0]....
.L_12:
        /*003c*/ 	.word	0x000000b0


	//----- nvinfo : EIATTR_CBANK_PARAM_SIZE
	.align		4
.L_13:
        /*0040*/ 	.byte	0x03, 0x19
        /*0042*/ 	.short	0x0010


	//----- nvinfo : EIATTR_PARAM_CBANK
	.align		4
        /*0044*/ 	.byte	0x04, 0x0a
        /*0046*/ 	.short	(.L_15 - .L_14)
	.align		4
.L_14:
        /*0048*/ 	.word	index@(.nv.constant0.test5)
        /*004c*/ 	.short	0x0380
        /*004e*/ 	.short	0x0010


	//----- nvinfo : EIATTR_SW_WAR
	.align		4
.L_15:
        /*0050*/ 	.byte	0x04, 0x36
        /*0052*/ 	.short	(.L_17 - .L_16)
.L_16:
        /*0054*/ 	.word	0x00000008
.L_17:


//--------------------- .nv.callgraph             --------------------------
	.section	.nv.callgraph,"",@"SHT_CUDA_CALLGRAPH"
	.align	4
	.sectionentsize	8
	.align		4
        /*0000*/ 	.word	0x00000000
	.align		4
        /*0004*/ 	.word	0xffffffff
	.align		4
        /*0008*/ 	.word	0x00000000
	.align		4
        /*000c*/ 	.word	0xfffffffe
	.align		4
        /*0010*/ 	.word	0x00000000
	.align		4
        /*0014*/ 	.word	0xfffffffd
	.align		4
        /*0018*/ 	.word	0x00000000
	.align		4
        /*001c*/ 	.word	0xfffffffc


//--------------------- .text.test5               --------------------------
	.section	.text.test5,"ax",@progbits
	.align	128
        .global         test5
        .type           test5,@function
        .size           test5,(.L_x_1 - test5)
        .other          test5,@"STO_CUDA_ENTRY STV_DEFAULT"
test5:
.text.test5:
[----:B------:R-:W-:Y:S01]  /*0000*/  LDC R1, c[0x0][0x37c] ;  /* 0x0000df00ff017b82 */ /* 0x000fe20000000800 */
[----:B------:R-:W0:Y:S07]  /*0010*/  S2R R0, SR_TID.X ;  /* 0x0000000000007919 */ /* 0x000e2e0000002100 */
[----:B------:R-:W0:Y:S01]  /*0020*/  S2UR UR6, SR_CTAID.X ;  /* 0x00000000000679c3 */ /* 0x000e220000002500 */
[----:B------:R-:W1:Y:S07]  /*0030*/  LDCU.64 UR4, c[0x0][0x358] ;  /* 0x00006b00ff0477ac */ /* 0x000e6e0008000a00 */
[----:B------:R-:W0:Y:S08]  /*0040*/  LDC R5, c[0x0][0x360] ;  /* 0x0000d800ff057b82 */ /* 0x000e300000000800 */
[----:B------:R-:W2:Y:S01]  /*0050*/  LDC.64 R2, c[0x0][0x380] ;  /* 0x0000e000ff027b82 */ /* 0x000ea20000000a00 */
[----:B0-----:R-:W-:-:S04]  /*0060*/  IMAD R5, R5, UR6, R0 ;  /* 0x0000000605057c24 */ /* 0x001fc8000f8e0200 */
[----:B--2---:R-:W-:-:S05]  /*0070*/  IMAD.WIDE R2, R5, 0x4, R2 ;  /* 0x0000000405027825 */ /* 0x004fca00078e0202 */
[----:B-1----:R-:W2:Y:S02]  /*0080*/  LDG.E R0, desc[UR4][R2.64] ;  /* 0x0000000402007981 */ /* 0x002ea4000c1e1900 */
[----:B--2---:R-:W-:-:S05]  /*0090*/  IADD3 R5, PT, PT, R0, 0x3, RZ ;  /* 0x0000000300057810 */ /* 0x004fca0007ffe0ff */
[----:B------:R-:W-:Y:S01]  /*00a0*/  STG.E desc[UR4][R2.64], R5 ;  /* 0x0000000502007986 */ /* 0x000fe2000c101904 */
[----:B------:R-:W-:Y:S05]  /*00b0*/  EXIT ;  /* 0x000000000000794d */ /* 0x000fea0003800000 */
.L_x_0:
[----:B------:R-:W-:-:S00]  /*00c0*/  BRA `(.L_x_0) ;  /* 0xfffffffc00fc7947 */ /* 0x000fc0000383ffff */
[----:B------:R-:W-:-:S00]  /*00d0*/  NOP ;  /* 0x0000000000007918 */ /* 0x000fc00000000000 */
        /* <DEDUP_REMOVED lines=10> */
.L_x_1:


//--------------------- .nv.shared.reserved.0     --------------------------
	.section	.nv.shared.reserved.0,"aw",@nobits
	.weak		__nv_reservedSMEM_offset_0_alias
	.size		__nv_reservedSMEM_offset_0_alias, 0, 64
	.other		__nv_reservedSMEM_offset_0_alias,@"STO_CUDA_RESERVED_SHARED STV_DEFAULT"
__nv_reservedSMEM_offset_0_alias:
	.zero		0
	.zero		64


//--------------------- .nv.constant0.test5       --------------------------
	.section	.nv.constant0.test5,"a",@progbits
	.sectionflags	@""
	.align	4
.nv.constant0.test5:
	.zero		912


//--------------------- SYMBOLS --------------------------

	.type		.nv.reservedSmem.offset0,@object
	.size		.nv.reservedSmem.offset0,0x4
